//
// Generated by NVIDIA NVVM Compiler
//
// Compiler Build ID: CL-36424714
// Cuda compilation tools, release 13.0, V13.0.88
// Based on NVVM 20.0.0
//

.version 9.0
.target sm_100
.address_size 64

	// .globl	_Z9scan_cudaPdS_i
// _ZZ9scan_cudaPdS_iE1p has been demoted

.visible .entry _Z9scan_cudaPdS_i(
	.param .u64 .ptr .align 1 _Z9scan_cudaPdS_i_param_0,
	.param .u64 .ptr .align 1 _Z9scan_cudaPdS_i_param_1,
	.param .u32 _Z9scan_cudaPdS_i_param_2
)
{
	.reg .pred 	%p<8>;
	.reg .b32 	%r<18>;
	.reg .b64 	%rd<9>;
	.reg .b64 	%fd<12>;
	// demoted variable
	.shared .align 8 .b8 _ZZ9scan_cudaPdS_iE1p[8192];
	ld.param.u64 	%rd3, [_Z9scan_cudaPdS_i_param_0];
	ld.param.u64 	%rd2, [_Z9scan_cudaPdS_i_param_1];
	ld.param.u32 	%r8, [_Z9scan_cudaPdS_i_param_2];
	cvta.to.global.u64 	%rd4, %rd3;
	mov.u32 	%r1, %tid.x;
	mov.u32 	%r2, %ctaid.x;
	mov.u32 	%r3, %ntid.x;
	mad.lo.s32 	%r4, %r2, %r3, %r1;
	setp.ge.s32 	%p1, %r4, %r8;
	mul.wide.s32 	%rd5, %r4, 8;
	add.s64 	%rd1, %rd4, %rd5;
	shl.b32 	%r9, %r1, 3;
	mov.u32 	%r10, _ZZ9scan_cudaPdS_iE1p;
	add.s32 	%r5, %r10, %r9;
	@%p1 bra 	$L__BB0_2;
	ld.global.f64 	%fd4, [%rd1];
	st.shared.f64 	[%r5], %fd4;
$L__BB0_2:
	bar.sync 	0;
	setp.lt.u32 	%p2, %r3, 2;
	@%p2 bra 	$L__BB0_9;
	mov.b32 	%r17, 1;
$L__BB0_4:
	setp.lt.u32 	%p3, %r1, %r17;
	@%p3 bra 	$L__BB0_6;
	ld.shared.f64 	%fd6, [%r5];
	sub.s32 	%r12, %r1, %r17;
	shl.b32 	%r13, %r12, 3;
	add.s32 	%r15, %r10, %r13;
	ld.shared.f64 	%fd7, [%r15];
	add.f64 	%fd11, %fd6, %fd7;
$L__BB0_6:
	setp.lt.u32 	%p4, %r1, %r17;
	bar.sync 	0;
	@%p4 bra 	$L__BB0_8;
	st.shared.f64 	[%r5], %fd11;
$L__BB0_8:
	bar.sync 	0;
	shl.b32 	%r17, %r17, 1;
	setp.lt.u32 	%p5, %r17, %r3;
	@%p5 bra 	$L__BB0_4;
$L__BB0_9:
	setp.ge.s32 	%p6, %r4, %r8;
	@%p6 bra 	$L__BB0_11;
	ld.shared.f64 	%fd8, [%r5];
	st.global.f64 	[%rd1], %fd8;
$L__BB0_11:
	add.s32 	%r16, %r3, -1;
	setp.ne.s32 	%p7, %r1, %r16;
	@%p7 bra 	$L__BB0_13;
	ld.global.f64 	%fd9, [%rd1];
	cvta.to.global.u64 	%rd6, %rd2;
	mul.wide.u32 	%rd7, %r2, 8;
	add.s64 	%rd8, %rd6, %rd7;
	st.global.f64 	[%rd8+8], %fd9;
$L__BB0_13:
	ret;

}
	// .globl	_Z8add_cudaPdS_i
.visible .entry _Z8add_cudaPdS_i(
	.param .u64 .ptr .align 1 _Z8add_cudaPdS_i_param_0,
	.param .u64 .ptr .align 1 _Z8add_cudaPdS_i_param_1,
	.param .u32 _Z8add_cudaPdS_i_param_2
)
{
	.reg .pred 	%p<2>;
	.reg .b32 	%r<6>;
	.reg .b64 	%rd<9>;
	.reg .b64 	%fd<4>;

	ld.param.u64 	%rd1, [_Z8add_cudaPdS_i_param_0];
	ld.param.u64 	%rd2, [_Z8add_cudaPdS_i_param_1];
	ld.param.u32 	%r3, [_Z8add_cudaPdS_i_param_2];
	mov.u32 	%r4, %tid.x;
	mov.u32 	%r1, %ctaid.x;
	mov.u32 	%r5, %ntid.x;
	mad.lo.s32 	%r2, %r1, %r5, %r4;
	setp.ge.s32 	%p1, %r2, %r3;
	@%p1 bra 	$L__BB1_2;
	cvta.to.global.u64 	%rd3, %rd2;
	cvta.to.global.u64 	%rd4, %rd1;
	mul.wide.u32 	%rd5, %r1, 8;
	add.s64 	%rd6, %rd3, %rd5;
	ld.global.f64 	%fd1, [%rd6];
	mul.wide.s32 	%rd7, %r2, 8;
	add.s64 	%rd8, %rd4, %rd7;
	ld.global.f64 	%fd2, [%rd8];
	add.f64 	%fd3, %fd1, %fd2;
	st.global.f64 	[%rd8], %fd3;
$L__BB1_2:
	ret;

}


// ===== COMPILED SASS (sm_100) =====

	.target	sm_100

	.elftype	@"ET_EXEC"


//--------------------- .note.nv.tkinfo           --------------------------
	.section	.note.nv.tkinfo,"",@"SHT_NOTE"
	.sectionflags	@"SHF_NOTE_NV_TKINFO"
	.tkinfo
        /*0018*/ 	.word	0x00000002
        /*0030*/ 	.string	""
        /*0030*/ 	.string	"ptxas"
        /*0030*/ 	.string	"Cuda compilation tools, release 13.0, V13.0.88"
        /*0030*/ 	.string	"Build cuda_13.0.r13.0/compiler.36424714_0"
        /*0030*/ 	.string	"-arch sm_100 -m 64 "



//--------------------- .note.nv.cuinfo           --------------------------
	.section	.note.nv.cuinfo,"",@"SHT_NOTE"
	.sectionflags	@"SHF_NOTE_NV_CUINFO"
        /*0018*/ 	.short	0x0002
        /*001a*/ 	.short	0x0064
        /*001c*/ 	.short	0x0082
	.zero		2


//--------------------- .nv.info                  --------------------------
	.section	.nv.info,"",@"SHT_CUDA_INFO"
	.align	4


	//----- nvinfo : EIATTR_REGCOUNT
	.align		4
        /*0000*/ 	.byte	0x04, 0x2f
        /*0002*/ 	.short	(.L_1 - .L_0)
	.align		4
.L_0:
        /*0004*/ 	.word	index@(_Z9scan_cudaPdS_i)
        /*0008*/ 	.word	0x00000012


	//----- nvinfo : EIATTR_FRAME_SIZE
	.align		4
.L_1:
        /*000c*/ 	.byte	0x04, 0x11
        /*000e*/ 	.short	(.L_3 - .L_2)
	.align		4
.L_2:
        /*0010*/ 	.word	index@(_Z9scan_cudaPdS_i)
        /*0014*/ 	.word	0x00000000


	//----- nvinfo : EIATTR_REGCOUNT
	.align		4
.L_3:
        /*0018*/ 	.byte	0x04, 0x2f
        /*001a*/ 	.short	(.L_5 - .L_4)
	.align		4
.L_4:
        /*001c*/ 	.word	index@(_Z8add_cudaPdS_i)
        /*0020*/ 	.word	0x0000000a


	//----- nvinfo : EIATTR_FRAME_SIZE
	.align		4
.L_5:
        /*0024*/ 	.byte	0x04, 0x11
        /*0026*/ 	.short	(.L_7 - .L_6)
	.align		4
.L_6:
        /*0028*/ 	.word	index@(_Z8add_cudaPdS_i)
        /*002c*/ 	.word	0x00000000


	//----- nvinfo : EIATTR_MIN_STACK_SIZE
	.align		4
.L_7:
        /*0030*/ 	.byte	0x04, 0x12
        /*0032*/ 	.short	(.L_9 - .L_8)
	.align		4
.L_8:
        /*0034*/ 	.word	index@(_Z8add_cudaPdS_i)
        /*0038*/ 	.word	0x00000000


	//----- nvinfo : EIATTR_MIN_STACK_SIZE
	.align		4
.L_9:
        /*003c*/ 	.byte	0x04, 0x12
        /*003e*/ 	.short	(.L_11 - .L_10)
	.align		4
.L_10:
        /*0040*/ 	.word	index@(_Z9scan_cudaPdS_i)
        /*0044*/ 	.word	0x00000000
.L_11:


//--------------------- .nv.compat                --------------------------
	.section	.nv.compat,"",@"SHT_CUDA_COMPAT_INFO"
	.align	4
        /*0000*/ 	.byte	0x02, 0x09, 0x00, 0x00, 0x02, 0x02, 0x01, 0x00, 0x02, 0x05, 0x05, 0x00, 0x03, 0x07, 0x01, 0x01
        /*0010*/ 	.byte	0x02, 0x03, 0x00, 0x00, 0x02, 0x06, 0x01, 0x00, 0x04, 0x0b, 0x08, 0x00, 0x01, 0x00, 0x00, 0x00
        /*0020*/ 	.byte	0x00, 0x00, 0x00, 0x00


//--------------------- .nv.info._Z8add_cudaPdS_i --------------------------
	.section	.nv.info._Z8add_cudaPdS_i,"",@"SHT_CUDA_INFO"
	.sectionflags	@""
	.align	4


	//----- nvinfo : EIATTR_CUDA_API_VERSION
	.align		4
        /*0000*/ 	.byte	0x04, 0x37
        /*0002*/ 	.short	(.L_13 - .L_12)
.L_12:
        /*0004*/ 	.word	0x00000082


	//----- nvinfo : EIATTR_KPARAM_INFO
	.align		4
.L_13:
        /*0008*/ 	.byte	0x04, 0x17
        /*000a*/ 	.short	(.L_15 - .L_14)
.L_14:
        /*000c*/ 	.word	0x00000000
        /*0010*/ 	.short	0x0002
        /*0012*/ 	.short	0x0010
        /*0014*/ 	.byte	0x00, 0xf0, 0x11, 0x00


	//----- nvinfo : EIATTR_KPARAM_INFO
	.align		4
.L_15:
        /*0018*/ 	.byte	0x04, 0x17
        /*001a*/ 	.short	(.L_17 - .L_16)
.L_16:
        /*001c*/ 	.word	0x00000000
        /*0020*/ 	.short	0x0001
        /*0022*/ 	.short	0x0008
        /*0024*/ 	.byte	0x00, 0xf5, 0x21, 0x00


	//----- nvinfo : EIATTR_KPARAM_INFO
	.align		4
.L_17:
        /*0028*/ 	.byte	0x04, 0x17
        /*002a*/ 	.short	(.L_19 - .L_18)
.L_18:
        /*002c*/ 	.word	0x00000000
        /*0030*/ 	.short	0x0000
        /*0032*/ 	.short	0x0000
        /*0034*/ 	.byte	0x00, 0xf5, 0x21, 0x00


	//----- nvinfo : EIATTR_SPARSE_MMA_MASK
	.align		4
.L_19:
        /*0038*/ 	.byte	0x03, 0x50
        /*003a*/ 	.short	0x0000


	//----- nvinfo : EIATTR_MAXREG_COUNT
	.align		4
        /*003c*/ 	.byte	0x03, 0x1b
        /*003e*/ 	.short	0x00ff


	//----- nvinfo : EIATTR_MERCURY_ISA_VERSION
	.align		4
        /*0040*/ 	.byte	0x03, 0x5f
        /*0042*/ 	.short	0x0101


	//----- nvinfo : EIATTR_VRC_CTA_INIT_COUNT
	.align		4
        /*0044*/ 	.byte	0x02, 0x4a
	.zero		1
	.zero		1


	//----- nvinfo : EIATTR_EXIT_INSTR_OFFSETS
	.align		4
        /*0048*/ 	.byte	0x04, 0x1c
        /*004a*/ 	.short	(.L_21 - .L_20)


	//   ....[0]....
.L_20:
        /*004c*/ 	.word	0x00000070


	//   ....[1]....
        /*0050*/ 	.word	0x00000110


	//----- nvinfo : EIATTR_CBANK_PARAM_SIZE
	.align		4
.L_21:
        /*0054*/ 	.byte	0x03, 0x19
        /*0056*/ 	.short	0x0014


	//----- nvinfo : EIATTR_PARAM_CBANK
	.align		4
        /*0058*/ 	.byte	0x04, 0x0a
        /*005a*/ 	.short	(.L_23 - .L_22)
	.align		4
.L_22:
        /*005c*/ 	.word	index@(.nv.constant0._Z8add_cudaPdS_i)
        /*0060*/ 	.short	0x0380
        /*0062*/ 	.short	0x0014


	//----- nvinfo : EIATTR_SW_WAR
	.align		4
.L_23:
        /*0064*/ 	.byte	0x04, 0x36
        /*0066*/ 	.short	(.L_25 - .L_24)
.L_24:
        /*0068*/ 	.word	0x00000008
.L_25:


//--------------------- .nv.info._Z9scan_cudaPdS_i --------------------------
	.section	.nv.info._Z9scan_cudaPdS_i,"",@"SHT_CUDA_INFO"
	.sectionflags	@""
	.align	4


	//----- nvinfo : EIATTR_CUDA_API_VERSION
	.align		4
        /*0000*/ 	.byte	0x04, 0x37
        /*0002*/ 	.short	(.L_27 - .L_26)
.L_26:
        /*0004*/ 	.word	0x00000082


	//----- nvinfo : EIATTR_KPARAM_INFO
	.align		4
.L_27:
        /*0008*/ 	.byte	0x04, 0x17
        /*000a*/ 	.short	(.L_29 - .L_28)
.L_28:
        /*000c*/ 	.word	0x00000000
        /*0010*/ 	.short	0x0002
        /*0012*/ 	.short	0x0010
        /*0014*/ 	.byte	0x00, 0xf0, 0x11, 0x00


	//----- nvinfo : EIATTR_KPARAM_INFO
	.align		4
.L_29:
        /*0018*/ 	.byte	0x04, 0x17
        /*001a*/ 	.short	(.L_31 - .L_30)
.L_30:
        /*001c*/ 	.word	0x00000000
        /*0020*/ 	.short	0x0001
        /*0022*/ 	.short	0x0008
        /*0024*/ 	.byte	0x00, 0xf5, 0x21, 0x00


	//----- nvinfo : EIATTR_KPARAM_INFO
	.align		4
.L_31:
        /*0028*/ 	.byte	0x04, 0x17
        /*002a*/ 	.short	(.L_33 - .L_32)
.L_32:
        /*002c*/ 	.word	0x00000000
        /*0030*/ 	.short	0x0000
        /*0032*/ 	.short	0x0000
        /*0034*/ 	.byte	0x00, 0xf5, 0x21, 0x00


	//----- nvinfo : EIATTR_SPARSE_MMA_MASK
	.align		4
.L_33:
        /*0038*/ 	.byte	0x03, 0x50
        /*003a*/ 	.short	0x0000


	//----- nvinfo : EIATTR_MAXREG_COUNT
	.align		4
        /*003c*/ 	.byte	0x03, 0x1b
        /*003e*/ 	.short	0x00ff


	//----- nvinfo : EIATTR_NUM_BARRIERS
	.align		4
        /*0040*/ 	.byte	0x02, 0x4c
        /*0042*/ 	.byte	0x01
	.zero		1


	//----- nvinfo : EIATTR_MERCURY_ISA_VERSION
	.align		4
        /*0044*/ 	.byte	0x03, 0x5f
        /*0046*/ 	.short	0x0101


	//----- nvinfo : EIATTR_VRC_CTA_INIT_COUNT
	.align		4
        /*0048*/ 	.byte	0x02, 0x4a
	.zero		1
	.zero		1


	//----- nvinfo : EIATTR_EXIT_INSTR_OFFSETS
	.align		4
        /*004c*/ 	.byte	0x04, 0x1c
        /*004e*/ 	.short	(.L_35 - .L_34)


	//   ....[0]....
.L_34:
        /*0050*/ 	.word	0x00000260


	//   ....[1]....
        /*0054*/ 	.word	0x000002b0


	//----- nvinfo : EIATTR_CBANK_PARAM_SIZE
	.align		4
.L_35:
        /*0058*/ 	.byte	0x03, 0x19
        /*005a*/ 	.short	0x0014


	//----- nvinfo : EIATTR_PARAM_CBANK
	.align		4
        /*005c*/ 	.byte	0x04, 0x0a
        /*005e*/ 	.short	(.L_37 - .L_36)
	.align		4
.L_36:
        /*0060*/ 	.word	index@(.nv.constant0._Z9scan_cudaPdS_i)
        /*0064*/ 	.short	0x0380
        /*0066*/ 	.short	0x0014


	//----- nvinfo : EIATTR_SW_WAR
	.align		4
.L_37:
        /*0068*/ 	.byte	0x04, 0x36
        /*006a*/ 	.short	(.L_39 - .L_38)
.L_38:
        /*006c*/ 	.word	0x00000008
.L_39:


//--------------------- .nv.callgraph             --------------------------
	.section	.nv.callgraph,"",@"SHT_CUDA_CALLGRAPH"
	.align	4
	.sectionentsize	8
	.align		4
        /*0000*/ 	.word	0x00000000
	.align		4
        /*0004*/ 	.word	0xffffffff
	.align		4
        /*0008*/ 	.word	0x00000000
	.align		4
        /*000c*/ 	.word	0xfffffffe
	.align		4
        /*0010*/ 	.word	0x00000000
	.align		4
        /*0014*/ 	.word	0xfffffffd
	.align		4
        /*0018*/ 	.word	0x00000000
	.align		4
        /*001c*/ 	.word	0xfffffffc


//--------------------- .text._Z8add_cudaPdS_i    --------------------------
	.section	.text._Z8add_cudaPdS_i,"ax",@progbits
	.align	128
        .global         _Z8add_cudaPdS_i
        .type           _Z8add_cudaPdS_i,@function
        .size           _Z8add_cudaPdS_i,(.L_x_4 - _Z8add_cudaPdS_i)
        .other          _Z8add_cudaPdS_i,@"STO_CUDA_ENTRY STV_DEFAULT"
_Z8add_cudaPdS_i:
.text._Z8add_cudaPdS_i:
[----:B------:R-:W-:Y:S01]  /*0000*/  LDC R1, c[0x0][0x37c] ;  /* 0x0000df00ff017b82 */ /* 0x000fe20000000800 */
[----:B------:R-:W0:Y:S01]  /*0010*/  S2R R7, SR_TID.X ;  /* 0x0000000000077919 */ /* 0x000e220000002100 */
[----:B------:R-:W0:Y:S01]  /*0020*/  LDCU UR4, c[0x0][0x360] ;  /* 0x00006c00ff0477ac */ /* 0x000e220008000800 */
[----:B------:R-:W0:Y:S01]  /*0030*/  S2R R0, SR_CTAID.X ;  /* 0x0000000000007919 */ /* 0x000e220000002500 */
[----:B------:R-:W1:Y:S01]  /*0040*/  LDCU UR5, c[0x0][0x390] ;  /* 0x00007200ff0577ac */ /* 0x000e620008000800 */
[----:B0-----:R-:W-:-:S05]  /*0050*/  IMAD R7, R0, UR4, R7 ;  /* 0x0000000400077c24 */ /* 0x001fca000f8e0207 */
[----:B-1----:R-:W-:-:S13]  /*0060*/  ISETP.GE.AND P0, PT, R7, UR5, PT ;  /* 0x0000000507007c0c */ /* 0x002fda000bf06270 */
[----:B------:R-:W-:Y:S05]  /*0070*/  @P0 EXIT ;  /* 0x000000000000094d */ /* 0x000fea0003800000 */
[----:B------:R-:W0:Y:S01]  /*0080*/  LDC.64 R2, c[0x0][0x388] ;  /* 0x0000e200ff027b82 */ /* 0x000e220000000a00 */
[----:B------:R-:W1:Y:S07]  /*0090*/  LDCU.64 UR4, c[0x0][0x358] ;  /* 0x00006b00ff0477ac */ /* 0x000e6e0008000a00 */
[----:B------:R-:W2:Y:S01]  /*00a0*/  LDC.64 R4, c[0x0][0x380] ;  /* 0x0000e000ff047b82 */ /* 0x000ea20000000a00 */
[----:B0-----:R-:W-:-:S06]  /*00b0*/  IMAD.WIDE.U32 R2, R0, 0x8, R2 ;  /* 0x0000000800027825 */ /* 0x001fcc00078e0002 */
[----:B-1----:R-:W3:Y:S01]  /*00c0*/  LDG.E.64 R2, desc[UR4][R2.64] ;  /* 0x0000000402027981 */ /* 0x002ee2000c1e1b00 */
[----:B--2---:R-:W-:-:S05]  /*00d0*/  IMAD.WIDE R4, R7, 0x8, R4 ;  /* 0x0000000807047825 */ /* 0x004fca00078e0204 */
[----:B------:R-:W3:Y:S02]  /*00e0*/  LDG.E.64 R6, desc[UR4][R4.64] ;  /* 0x0000000404067981 */ /* 0x000ee4000c1e1b00 */
[----:B---3--:R-:W-:-:S07]  /*00f0*/  DADD R6, R2, R6 ;  /* 0x0000000002067229 */ /* 0x008fce0000000006 */
[----:B------:R-:W-:Y:S01]  /*0100*/  STG.E.64 desc[UR4][R4.64], R6 ;  /* 0x0000000604007986 */ /* 0x000fe2000c101b04 */
[----:B------:R-:W-:Y:S05]  /*0110*/  EXIT ;  /* 0x000000000000794d */ /* 0x000fea0003800000 */
.L_x_0:
[----:B------:R-:W-:-:S00]  /*0120*/  BRA `(.L_x_0) ;  /* 0xfffffffc00fc7947 */ /* 0x000fc0000383ffff */
[----:B------:R-:W-:-:S00]  /*0130*/  NOP ;  /* 0x0000000000007918 */ /* 0x000fc00000000000 */
        /* <DEDUP_REMOVED lines=12> */
.L_x_4:


//--------------------- .text._Z9scan_cudaPdS_i   --------------------------
	.section	.text._Z9scan_cudaPdS_i,"ax",@progbits
	.align	128
        .global         _Z9scan_cudaPdS_i
        .type           _Z9scan_cudaPdS_i,@function
        .size           _Z9scan_cudaPdS_i,(.L_x_5 - _Z9scan_cudaPdS_i)
        .other          _Z9scan_cudaPdS_i,@"STO_CUDA_ENTRY STV_DEFAULT"
_Z9scan_cudaPdS_i:
.text._Z9scan_cudaPdS_i:
[----:B------:R-:W-:Y:S01]  /*0000*/  LDC R1, c[0x0][0x37c] ;  /* 0x0000df00ff017b82 */ /* 0x000fe20000000800 */
[----:B------:R-:W0:Y:S01]  /*0010*/  S2R R10, SR_TID.X ;  /* 0x00000000000a7919 */ /* 0x000e220000002100 */
[----:B------:R-:W0:Y:S06]  /*0020*/  LDCU UR6, c[0x0][0x360] ;  /* 0x00006c00ff0677ac */ /* 0x000e2c0008000800 */
[----:B------:R-:W1:Y:S01]  /*0030*/  LDC.64 R2, c[0x0][0x380] ;  /* 0x0000e000ff027b82 */ /* 0x000e620000000a00 */
[----:B------:R-:W0:Y:S01]  /*0040*/  S2R R15, SR_CTAID.X ;  /* 0x00000000000f7919 */ /* 0x000e220000002500 */
[----:B------:R-:W2:Y:S01]  /*0050*/  LDCU UR4, c[0x0][0x390] ;  /* 0x00007200ff0477ac */ /* 0x000ea20008000800 */
[----:B------:R-:W3:Y:S01]  /*0060*/  LDCU.64 UR8, c[0x0][0x358] ;  /* 0x00006b00ff0877ac */ /* 0x000ee20008000a00 */
[----:B0-----:R-:W-:-:S04]  /*0070*/  IMAD R11, R15, UR6, R10 ;  /* 0x000000060f0b7c24 */ /* 0x001fc8000f8e020a */
[C---:B-1----:R-:W-:Y:S01]  /*0080*/  IMAD.WIDE R2, R11.reuse, 0x8, R2 ;  /* 0x000000080b027825 */ /* 0x042fe200078e0202 */
[----:B--2---:R-:W-:-:S13]  /*0090*/  ISETP.GE.AND P0, PT, R11, UR4, PT ;  /* 0x000000040b007c0c */ /* 0x004fda000bf06270 */
[----:B---3--:R-:W2:Y:S01]  /*00a0*/  @!P0 LDG.E.64 R4, desc[UR8][R2.64] ;  /* 0x0000000802048981 */ /* 0x008ea2000c1e1b00 */
[----:B------:R-:W0:Y:S01]  /*00b0*/  S2UR UR5, SR_CgaCtaId ;  /* 0x00000000000579c3 */ /* 0x000e220000008800 */
[----:B------:R-:W-:Y:S01]  /*00c0*/  UMOV UR4, 0x400 ;  /* 0x0000040000047882 */ /* 0x000fe20000000000 */
[----:B------:R-:W-:Y:S02]  /*00d0*/  UISETP.GE.U32.AND UP0, UPT, UR6, 0x2, UPT ;  /* 0x000000020600788c */ /* 0x000fe4000bf06070 */
[----:B0-----:R-:W-:-:S06]  /*00e0*/  ULEA UR4, UR5, UR4, 0x18 ;  /* 0x0000000405047291 */ /* 0x001fcc000f8ec0ff */
[----:B------:R-:W-:-:S05]  /*00f0*/  LEA R13, R10, UR4, 0x3 ;  /* 0x000000040a0d7c11 */ /* 0x000fca000f8e18ff */
[----:B--2---:R0:W-:Y:S01]  /*0100*/  @!P0 STS.64 [R13], R4 ;  /* 0x000000040d008388 */ /* 0x0041e20000000a00 */
[----:B------:R-:W-:Y:S06]  /*0110*/  BAR.SYNC.DEFER_BLOCKING 0x0 ;  /* 0x0000000000007b1d */ /* 0x000fec0000010000 */
[----:B------:R-:W-:Y:S05]  /*0120*/  BRA.U !UP0, `(.L_x_1) ;  /* 0x0000000108347547 */ /* 0x000fea000b800000 */
[----:B------:R-:W-:-:S05]  /*0130*/  UMOV UR5, 0x1 ;  /* 0x0000000100057882 */ /* 0x000fca0000000000 */
.L_x_2:
[----:B------:R-:W-:-:S13]  /*0140*/  ISETP.GE.U32.AND P0, PT, R10, UR5, PT ;  /* 0x000000050a007c0c */ /* 0x000fda000bf06070 */
[----:B------:R-:W-:Y:S01]  /*0150*/  @P0 VIADD R0, R10, -UR5 ;  /* 0x800000050a000c36 */ /* 0x000fe20008000000 */
[----:B0-----:R-:W-:Y:S01]  /*0160*/  @P0 LDS.64 R4, [R13] ;  /* 0x000000000d040984 */ /* 0x001fe20000000a00 */
[----:B------:R-:W-:-:S03]  /*0170*/  USHF.L.U32 UR5, UR5, 0x1, URZ ;  /* 0x0000000105057899 */ /* 0x000fc600080006ff */
[----:B------:R-:W-:Y:S01]  /*0180*/  @P0 LEA R0, R0, UR4, 0x3 ;  /* 0x0000000400000c11 */ /* 0x000fe2000f8e18ff */
[----:B------:R-:W-:-:S04]  /*0190*/  UISETP.GE.U32.AND UP0, UPT, UR5, UR6, UPT ;  /* 0x000000060500728c */ /* 0x000fc8000bf06070 */
[----:B------:R-:W0:Y:S02]  /*01a0*/  @P0 LDS.64 R6, [R0] ;  /* 0x0000000000060984 */ /* 0x000e240000000a00 */
[----:B01----:R-:W-:Y:S01]  /*01b0*/  @P0 DADD R8, R4, R6 ;  /* 0x0000000004080229 */ /* 0x003fe20000000006 */
[----:B------:R-:W-:Y:S06]  /*01c0*/  BAR.SYNC.DEFER_BLOCKING 0x0 ;  /* 0x0000000000007b1d */ /* 0x000fec0000010000 */
[----:B------:R1:W-:Y:S02]  /*01d0*/  @P0 STS.64 [R13], R8 ;  /* 0x000000080d000388 */ /* 0x0003e40000000a00 */
[----:B------:R-:W-:Y:S06]  /*01e0*/  BAR.SYNC.DEFER_BLOCKING 0x0 ;  /* 0x0000000000007b1d */ /* 0x000fec0000010000 */
[----:B------:R-:W-:Y:S05]  /*01f0*/  BRA.U !UP0, `(.L_x_2) ;  /* 0xfffffffd08d07547 */ /* 0x000fea000b83ffff */
.L_x_1:
[----:B------:R-:W2:Y:S02]  /*0200*/  LDCU UR4, c[0x0][0x390] ;  /* 0x00007200ff0477ac */ /* 0x000ea40008000800 */
[----:B--2---:R-:W-:Y:S01]  /*0210*/  ISETP.GE.AND P1, PT, R11, UR4, PT ;  /* 0x000000040b007c0c */ /* 0x004fe2000bf26270 */
[----:B------:R-:W-:-:S06]  /*0220*/  UIADD3 UR4, UPT, UPT, UR6, -0x1, URZ ;  /* 0xffffffff06047890 */ /* 0x000fcc000fffe0ff */
[----:B------:R-:W-:-:S06]  /*0230*/  ISETP.NE.AND P0, PT, R10, UR4, PT ;  /* 0x000000040a007c0c */ /* 0x000fcc000bf05270 */
[----:B0-----:R-:W0:Y:S04]  /*0240*/  @!P1 LDS.64 R4, [R13] ;  /* 0x000000000d049984 */ /* 0x001e280000000a00 */
[----:B0-----:R0:W-:Y:S03]  /*0250*/  @!P1 STG.E.64 desc[UR8][R2.64], R4 ;  /* 0x0000000402009986 */ /* 0x0011e6000c101b08 */
[----:B------:R-:W-:Y:S05]  /*0260*/  @P0 EXIT ;  /* 0x000000000000094d */ /* 0x000fea0003800000 */
[----:B0-----:R-:W2:Y:S01]  /*0270*/  LDG.E.64 R2, desc[UR8][R2.64] ;  /* 0x0000000802027981 */ /* 0x001ea2000c1e1b00 */
[----:B------:R-:W0:Y:S02]  /*0280*/  LDC.64 R4, c[0x0][0x388] ;  /* 0x0000e200ff047b82 */ /* 0x000e240000000a00 */
[----:B0-----:R-:W-:-:S05]  /*0290*/  IMAD.WIDE.U32 R4, R15, 0x8, R4 ;  /* 0x000000080f047825 */ /* 0x001fca00078e0004 */
[----:B--2---:R-:W-:Y:S01]  /*02a0*/  STG.E.64 desc[UR8][R4.64+0x8], R2 ;  /* 0x0000080204007986 */ /* 0x004fe2000c101b08 */
[----:B------:R-:W-:Y:S05]  /*02b0*/  EXIT ;  /* 0x000000000000794d */ /* 0x000fea0003800000 */
.L_x_3:
        /* <DEDUP_REMOVED lines=12> */
.L_x_5:


//--------------------- .nv.shared.reserved.0     --------------------------
	.section	.nv.shared.reserved.0,"aw",@nobits
	.weak		__nv_reservedSMEM_offset_0_alias
	.size		__nv_reservedSMEM_offset_0_alias, 0, 64
	.other		__nv_reservedSMEM_offset_0_alias,@"STO_CUDA_RESERVED_SHARED STV_DEFAULT"
__nv_reservedSMEM_offset_0_alias:
	.zero		0
	.zero		64


//--------------------- .nv.shared._Z9scan_cudaPdS_i --------------------------
	.section	.nv.shared._Z9scan_cudaPdS_i,"aw",@nobits
	.sectionflags	@""
	.align	8
.nv.shared._Z9scan_cudaPdS_i:
	.zero		9216


//--------------------- .nv.constant0._Z8add_cudaPdS_i --------------------------
	.section	.nv.constant0._Z8add_cudaPdS_i,"a",@progbits
	.sectionflags	@""
	.align	4
.nv.constant0._Z8add_cudaPdS_i:
	.zero		916


//--------------------- .nv.constant0._Z9scan_cudaPdS_i --------------------------
	.section	.nv.constant0._Z9scan_cudaPdS_i,"a",@progbits
	.sectionflags	@""
	.align	4
.nv.constant0._Z9scan_cudaPdS_i:
	.zero		916


//--------------------- SYMBOLS --------------------------

	.type		.nv.reservedSmem.offset0,@object
	.size		.nv.reservedSmem.offset0,0x4
	.type		.nv.reservedSmem.cap,@object
	.size		.nv.reservedSmem.cap,0x4
